//
// Generated by NVIDIA NVVM Compiler
//
// Compiler Build ID: CL-36424714
// Cuda compilation tools, release 13.0, V13.0.88
// Based on NVVM 20.0.0
//

.version 9.0
.target sm_100
.address_size 64

	// .globl	_Z28matrix_vector_multiplicationPdS_S_ii

.visible .entry _Z28matrix_vector_multiplicationPdS_S_ii(
	.param .u64 .ptr .align 1 _Z28matrix_vector_multiplicationPdS_S_ii_param_0,
	.param .u64 .ptr .align 1 _Z28matrix_vector_multiplicationPdS_S_ii_param_1,
	.param .u64 .ptr .align 1 _Z28matrix_vector_multiplicationPdS_S_ii_param_2,
	.param .u32 _Z28matrix_vector_multiplicationPdS_S_ii_param_3,
	.param .u32 _Z28matrix_vector_multiplicationPdS_S_ii_param_4
)
{
	.reg .pred 	%p<11>;
	.reg .b32 	%r<38>;
	.reg .b64 	%rd<31>;
	.reg .b64 	%fd<112>;

	ld.param.u64 	%rd11, [_Z28matrix_vector_multiplicationPdS_S_ii_param_0];
	ld.param.u64 	%rd12, [_Z28matrix_vector_multiplicationPdS_S_ii_param_1];
	ld.param.u64 	%rd10, [_Z28matrix_vector_multiplicationPdS_S_ii_param_2];
	ld.param.u32 	%r24, [_Z28matrix_vector_multiplicationPdS_S_ii_param_3];
	ld.param.u32 	%r23, [_Z28matrix_vector_multiplicationPdS_S_ii_param_4];
	cvta.to.global.u64 	%rd1, %rd12;
	cvta.to.global.u64 	%rd2, %rd11;
	mov.u32 	%r25, %ctaid.x;
	mov.u32 	%r26, %ntid.x;
	mov.u32 	%r27, %tid.x;
	mad.lo.s32 	%r1, %r25, %r26, %r27;
	setp.ge.s32 	%p1, %r1, %r24;
	@%p1 bra 	$L__BB0_15;
	setp.lt.s32 	%p2, %r23, 1;
	mov.f64 	%fd111, 0d0000000000000000;
	@%p2 bra 	$L__BB0_14;
	mul.lo.s32 	%r2, %r23, %r1;
	and.b32  	%r3, %r23, 15;
	setp.lt.u32 	%p3, %r23, 16;
	mov.f64 	%fd111, 0d0000000000000000;
	mov.b32 	%r34, 0;
	@%p3 bra 	$L__BB0_5;
	and.b32  	%r34, %r23, 2147483632;
	neg.s32 	%r32, %r34;
	add.s64 	%rd3, %rd2, 64;
	add.s64 	%rd29, %rd1, 64;
	mov.f64 	%fd111, 0d0000000000000000;
	mov.u32 	%r31, %r2;
$L__BB0_4:
	.pragma "nounroll";
	mul.wide.s32 	%rd13, %r31, 8;
	add.s64 	%rd14, %rd3, %rd13;
	ld.global.f64 	%fd18, [%rd14+-64];
	ld.global.f64 	%fd19, [%rd29+-64];
	fma.rn.f64 	%fd20, %fd18, %fd19, %fd111;
	ld.global.f64 	%fd21, [%rd14+-56];
	ld.global.f64 	%fd22, [%rd29+-56];
	fma.rn.f64 	%fd23, %fd21, %fd22, %fd20;
	ld.global.f64 	%fd24, [%rd14+-48];
	ld.global.f64 	%fd25, [%rd29+-48];
	fma.rn.f64 	%fd26, %fd24, %fd25, %fd23;
	ld.global.f64 	%fd27, [%rd14+-40];
	ld.global.f64 	%fd28, [%rd29+-40];
	fma.rn.f64 	%fd29, %fd27, %fd28, %fd26;
	ld.global.f64 	%fd30, [%rd14+-32];
	ld.global.f64 	%fd31, [%rd29+-32];
	fma.rn.f64 	%fd32, %fd30, %fd31, %fd29;
	ld.global.f64 	%fd33, [%rd14+-24];
	ld.global.f64 	%fd34, [%rd29+-24];
	fma.rn.f64 	%fd35, %fd33, %fd34, %fd32;
	ld.global.f64 	%fd36, [%rd14+-16];
	ld.global.f64 	%fd37, [%rd29+-16];
	fma.rn.f64 	%fd38, %fd36, %fd37, %fd35;
	ld.global.f64 	%fd39, [%rd14+-8];
	ld.global.f64 	%fd40, [%rd29+-8];
	fma.rn.f64 	%fd41, %fd39, %fd40, %fd38;
	ld.global.f64 	%fd42, [%rd14];
	ld.global.f64 	%fd43, [%rd29];
	fma.rn.f64 	%fd44, %fd42, %fd43, %fd41;
	ld.global.f64 	%fd45, [%rd14+8];
	ld.global.f64 	%fd46, [%rd29+8];
	fma.rn.f64 	%fd47, %fd45, %fd46, %fd44;
	ld.global.f64 	%fd48, [%rd14+16];
	ld.global.f64 	%fd49, [%rd29+16];
	fma.rn.f64 	%fd50, %fd48, %fd49, %fd47;
	ld.global.f64 	%fd51, [%rd14+24];
	ld.global.f64 	%fd52, [%rd29+24];
	fma.rn.f64 	%fd53, %fd51, %fd52, %fd50;
	ld.global.f64 	%fd54, [%rd14+32];
	ld.global.f64 	%fd55, [%rd29+32];
	fma.rn.f64 	%fd56, %fd54, %fd55, %fd53;
	ld.global.f64 	%fd57, [%rd14+40];
	ld.global.f64 	%fd58, [%rd29+40];
	fma.rn.f64 	%fd59, %fd57, %fd58, %fd56;
	ld.global.f64 	%fd60, [%rd14+48];
	ld.global.f64 	%fd61, [%rd29+48];
	fma.rn.f64 	%fd62, %fd60, %fd61, %fd59;
	ld.global.f64 	%fd63, [%rd14+56];
	ld.global.f64 	%fd64, [%rd29+56];
	fma.rn.f64 	%fd111, %fd63, %fd64, %fd62;
	add.s32 	%r32, %r32, 16;
	add.s32 	%r31, %r31, 16;
	add.s64 	%rd29, %rd29, 128;
	setp.ne.s32 	%p4, %r32, 0;
	@%p4 bra 	$L__BB0_4;
$L__BB0_5:
	setp.eq.s32 	%p5, %r3, 0;
	@%p5 bra 	$L__BB0_14;
	and.b32  	%r11, %r23, 7;
	setp.lt.u32 	%p6, %r3, 8;
	@%p6 bra 	$L__BB0_8;
	add.s32 	%r29, %r34, %r2;
	mul.wide.s32 	%rd15, %r29, 8;
	add.s64 	%rd16, %rd2, %rd15;
	ld.global.f64 	%fd66, [%rd16];
	mul.wide.u32 	%rd17, %r34, 8;
	add.s64 	%rd18, %rd1, %rd17;
	ld.global.f64 	%fd67, [%rd18];
	fma.rn.f64 	%fd68, %fd66, %fd67, %fd111;
	ld.global.f64 	%fd69, [%rd16+8];
	ld.global.f64 	%fd70, [%rd18+8];
	fma.rn.f64 	%fd71, %fd69, %fd70, %fd68;
	ld.global.f64 	%fd72, [%rd16+16];
	ld.global.f64 	%fd73, [%rd18+16];
	fma.rn.f64 	%fd74, %fd72, %fd73, %fd71;
	ld.global.f64 	%fd75, [%rd16+24];
	ld.global.f64 	%fd76, [%rd18+24];
	fma.rn.f64 	%fd77, %fd75, %fd76, %fd74;
	ld.global.f64 	%fd78, [%rd16+32];
	ld.global.f64 	%fd79, [%rd18+32];
	fma.rn.f64 	%fd80, %fd78, %fd79, %fd77;
	ld.global.f64 	%fd81, [%rd16+40];
	ld.global.f64 	%fd82, [%rd18+40];
	fma.rn.f64 	%fd83, %fd81, %fd82, %fd80;
	ld.global.f64 	%fd84, [%rd16+48];
	ld.global.f64 	%fd85, [%rd18+48];
	fma.rn.f64 	%fd86, %fd84, %fd85, %fd83;
	ld.global.f64 	%fd87, [%rd16+56];
	ld.global.f64 	%fd88, [%rd18+56];
	fma.rn.f64 	%fd111, %fd87, %fd88, %fd86;
	add.s32 	%r34, %r34, 8;
$L__BB0_8:
	setp.eq.s32 	%p7, %r11, 0;
	@%p7 bra 	$L__BB0_14;
	and.b32  	%r14, %r23, 3;
	setp.lt.u32 	%p8, %r11, 4;
	@%p8 bra 	$L__BB0_11;
	add.s32 	%r30, %r34, %r2;
	mul.wide.s32 	%rd19, %r30, 8;
	add.s64 	%rd20, %rd2, %rd19;
	ld.global.f64 	%fd90, [%rd20];
	mul.wide.u32 	%rd21, %r34, 8;
	add.s64 	%rd22, %rd1, %rd21;
	ld.global.f64 	%fd91, [%rd22];
	fma.rn.f64 	%fd92, %fd90, %fd91, %fd111;
	ld.global.f64 	%fd93, [%rd20+8];
	ld.global.f64 	%fd94, [%rd22+8];
	fma.rn.f64 	%fd95, %fd93, %fd94, %fd92;
	ld.global.f64 	%fd96, [%rd20+16];
	ld.global.f64 	%fd97, [%rd22+16];
	fma.rn.f64 	%fd98, %fd96, %fd97, %fd95;
	ld.global.f64 	%fd99, [%rd20+24];
	ld.global.f64 	%fd100, [%rd22+24];
	fma.rn.f64 	%fd111, %fd99, %fd100, %fd98;
	add.s32 	%r34, %r34, 4;
$L__BB0_11:
	setp.eq.s32 	%p9, %r14, 0;
	@%p9 bra 	$L__BB0_14;
	mul.wide.u32 	%rd23, %r34, 8;
	add.s64 	%rd30, %rd1, %rd23;
	add.s32 	%r37, %r34, %r2;
	neg.s32 	%r36, %r14;
$L__BB0_13:
	.pragma "nounroll";
	mul.wide.s32 	%rd24, %r37, 8;
	add.s64 	%rd25, %rd2, %rd24;
	ld.global.f64 	%fd101, [%rd25];
	ld.global.f64 	%fd102, [%rd30];
	fma.rn.f64 	%fd111, %fd101, %fd102, %fd111;
	add.s64 	%rd30, %rd30, 8;
	add.s32 	%r37, %r37, 1;
	add.s32 	%r36, %r36, 1;
	setp.ne.s32 	%p10, %r36, 0;
	@%p10 bra 	$L__BB0_13;
$L__BB0_14:
	cvta.to.global.u64 	%rd26, %rd10;
	mul.wide.s32 	%rd27, %r1, 8;
	add.s64 	%rd28, %rd26, %rd27;
	st.global.f64 	[%rd28], %fd111;
$L__BB0_15:
	ret;

}
	// .globl	_Z13vector_updatePdS_di
.visible .entry _Z13vector_updatePdS_di(
	.param .u64 .ptr .align 1 _Z13vector_updatePdS_di_param_0,
	.param .u64 .ptr .align 1 _Z13vector_updatePdS_di_param_1,
	.param .f64 _Z13vector_updatePdS_di_param_2,
	.param .u32 _Z13vector_updatePdS_di_param_3
)
{
	.reg .pred 	%p<3>;
	.reg .b32 	%r<9>;
	.reg .b64 	%rd<11>;
	.reg .b64 	%fd<14>;

	ld.param.u64 	%rd3, [_Z13vector_updatePdS_di_param_0];
	ld.param.u64 	%rd4, [_Z13vector_updatePdS_di_param_1];
	ld.param.f64 	%fd1, [_Z13vector_updatePdS_di_param_2];
	ld.param.u32 	%r2, [_Z13vector_updatePdS_di_param_3];
	cvta.to.global.u64 	%rd1, %rd3;
	cvta.to.global.u64 	%rd2, %rd4;
	mov.u32 	%r3, %ctaid.x;
	mov.u32 	%r4, %ntid.x;
	mov.u32 	%r5, %tid.x;
	mad.lo.s32 	%r6, %r3, %r4, %r5;
	shl.b32 	%r1, %r6, 1;
	or.b32  	%r7, %r1, 1;
	setp.ge.s32 	%p1, %r7, %r2;
	@%p1 bra 	$L__BB1_2;
	shr.s32 	%r8, %r1, 1;
	mul.wide.s32 	%rd8, %r8, 16;
	add.s64 	%rd9, %rd1, %rd8;
	ld.global.v2.f64 	{%fd6, %fd7}, [%rd9];
	add.s64 	%rd10, %rd2, %rd8;
	ld.global.v2.f64 	{%fd8, %fd9}, [%rd10];
	mul.f64 	%fd10, %fd1, %fd8;
	sub.f64 	%fd11, %fd6, %fd10;
	mul.f64 	%fd12, %fd1, %fd9;
	sub.f64 	%fd13, %fd7, %fd12;
	st.global.v2.f64 	[%rd9], {%fd11, %fd13};
	bra.uni 	$L__BB1_4;
$L__BB1_2:
	setp.ge.s32 	%p2, %r1, %r2;
	@%p2 bra 	$L__BB1_4;
	mul.wide.s32 	%rd5, %r1, 8;
	add.s64 	%rd6, %rd2, %rd5;
	ld.global.f64 	%fd2, [%rd6];
	mul.f64 	%fd3, %fd1, %fd2;
	add.s64 	%rd7, %rd1, %rd5;
	ld.global.f64 	%fd4, [%rd7];
	sub.f64 	%fd5, %fd4, %fd3;
	st.global.f64 	[%rd7], %fd5;
$L__BB1_4:
	ret;

}
	// .globl	_Z15activation_tanhPdi
.visible .entry _Z15activation_tanhPdi(
	.param .u64 .ptr .align 1 _Z15activation_tanhPdi_param_0,
	.param .u32 _Z15activation_tanhPdi_param_1
)
{
	.reg .pred 	%p<4>;
	.reg .b32 	%r<9>;
	.reg .b32 	%f<5>;
	.reg .b64 	%rd<5>;
	.reg .b64 	%fd<47>;

	ld.param.u64 	%rd2, [_Z15activation_tanhPdi_param_0];
	ld.param.u32 	%r3, [_Z15activation_tanhPdi_param_1];
	mov.u32 	%r4, %ctaid.x;
	mov.u32 	%r5, %ntid.x;
	mov.u32 	%r6, %tid.x;
	mad.lo.s32 	%r1, %r4, %r5, %r6;
	setp.ge.s32 	%p1, %r1, %r3;
	@%p1 bra 	$L__BB2_5;
	cvta.to.global.u64 	%rd3, %rd2;
	mul.wide.s32 	%rd4, %r1, 8;
	add.s64 	%rd1, %rd3, %rd4;
	ld.global.f64 	%fd1, [%rd1];
	{
	.reg .b32 %temp; 
	mov.b64 	{%temp, %r7}, %fd1;
	}
	and.b32  	%r2, %r7, 2147483647;
	{
	.reg .b32 %temp; 
	mov.b64 	{%r8, %temp}, %fd1;
	}
	mov.b64 	%fd2, {%r8, %r2};
	setp.ltu.f64 	%p2, %fd2, 0d3FE4F92224DD2F1A;
	@%p2 bra 	$L__BB2_3;
	add.f64 	%fd6, %fd2, %fd2;
	cvt.rn.f32.f64 	%f1, %fd6;
	mul.f32 	%f2, %f1, 0f3FB8AA3B;
	cvt.rni.f32.f32 	%f3, %f2;
	cvt.f64.f32 	%fd7, %f3;
	fma.rn.f64 	%fd8, %fd7, 0dBFE62E42FEFA39EF, %fd6;
	fma.rn.f64 	%fd9, %fd8, 0d3E5AE904A4741B81, 0d3E928A27F89B6999;
	fma.rn.f64 	%fd10, %fd9, %fd8, 0d3EC71DE715FF7E07;
	fma.rn.f64 	%fd11, %fd10, %fd8, 0d3EFA019A6B0AC45A;
	fma.rn.f64 	%fd12, %fd11, %fd8, 0d3F2A01A017EED94F;
	fma.rn.f64 	%fd13, %fd12, %fd8, 0d3F56C16C17F2A71B;
	fma.rn.f64 	%fd14, %fd13, %fd8, 0d3F811111111173C4;
	fma.rn.f64 	%fd15, %fd14, %fd8, 0d3FA555555555211A;
	fma.rn.f64 	%fd16, %fd15, %fd8, 0d3FC5555555555540;
	fma.rn.f64 	%fd17, %fd16, %fd8, 0d3FE0000000000005;
	mul.f64 	%fd18, %fd8, %fd17;
	fma.rn.f64 	%fd19, %fd18, %fd8, %fd8;
	ex2.approx.ftz.f32 	%f4, %f3;
	cvt.f64.f32 	%fd20, %f4;
	mov.f64 	%fd21, 0d3FF0000000000000;
	sub.f64 	%fd22, %fd21, %fd20;
	neg.f64 	%fd23, %fd19;
	fma.rn.f64 	%fd24, %fd23, %fd20, %fd22;
	mov.f64 	%fd25, 0d4000000000000000;
	sub.f64 	%fd26, %fd25, %fd24;
	rcp.approx.ftz.f64 	%fd27, %fd26;
	neg.f64 	%fd28, %fd26;
	fma.rn.f64 	%fd29, %fd28, %fd27, 0d3FF0000000000000;
	fma.rn.f64 	%fd30, %fd29, %fd29, %fd29;
	fma.rn.f64 	%fd31, %fd30, %fd27, %fd27;
	fma.rn.f64 	%fd32, %fd31, 0dC000000000000000, 0d3FF0000000000000;
	setp.gt.u32 	%p3, %r2, 1077088193;
	selp.f64 	%fd33, 0d3FF0000000000000, %fd32, %p3;
	copysign.f64 	%fd46, %fd1, %fd33;
	bra.uni 	$L__BB2_4;
$L__BB2_3:
	mul.f64 	%fd34, %fd1, %fd1;
	fma.rn.f64 	%fd35, %fd34, 0dBEF0BC46E2F5E964, 0d3F14359F420AFC3D;
	fma.rn.f64 	%fd36, %fd35, %fd34, 0dBF2DF9F0728C5D84;
	fma.rn.f64 	%fd37, %fd36, %fd34, 0d3F4337D1CEC4F033;
	fma.rn.f64 	%fd38, %fd37, %fd34, 0dBF57D6E9674335B3;
	fma.rn.f64 	%fd39, %fd38, %fd34, 0d3F6D6D000D7AAD3D;
	fma.rn.f64 	%fd40, %fd39, %fd34, 0dBF8226E1F3CF1EF5;
	fma.rn.f64 	%fd41, %fd40, %fd34, 0d3F9664F47EC0C8CF;
	fma.rn.f64 	%fd42, %fd41, %fd34, 0dBFABA1BA1B80AB40;
	fma.rn.f64 	%fd43, %fd42, %fd34, 0d3FC111111110FA4A;
	fma.rn.f64 	%fd44, %fd43, %fd34, 0dBFD5555555555550;
	fma.rn.f64 	%fd45, %fd44, %fd34, 0d0000000000000000;
	fma.rn.f64 	%fd46, %fd45, %fd1, %fd1;
$L__BB2_4:
	st.global.f64 	[%rd1], %fd46;
$L__BB2_5:
	ret;

}
	// .globl	_Z15activation_reluPdi
.visible .entry _Z15activation_reluPdi(
	.param .u64 .ptr .align 1 _Z15activation_reluPdi_param_0,
	.param .u32 _Z15activation_reluPdi_param_1
)
{
	.reg .pred 	%p<2>;
	.reg .b32 	%r<6>;
	.reg .b64 	%rd<5>;
	.reg .b64 	%fd<3>;

	ld.param.u64 	%rd1, [_Z15activation_reluPdi_param_0];
	ld.param.u32 	%r2, [_Z15activation_reluPdi_param_1];
	mov.u32 	%r3, %ctaid.x;
	mov.u32 	%r4, %ntid.x;
	mov.u32 	%r5, %tid.x;
	mad.lo.s32 	%r1, %r3, %r4, %r5;
	setp.ge.s32 	%p1, %r1, %r2;
	@%p1 bra 	$L__BB3_2;
	cvta.to.global.u64 	%rd2, %rd1;
	mul.wide.s32 	%rd3, %r1, 8;
	add.s64 	%rd4, %rd2, %rd3;
	ld.global.f64 	%fd1, [%rd4];
	max.f64 	%fd2, %fd1, 0d0000000000000000;
	st.global.f64 	[%rd4], %fd2;
$L__BB3_2:
	ret;

}


// ===== COMPILED SASS (sm_100) =====

	.target	sm_100

	.elftype	@"ET_EXEC"


//--------------------- .note.nv.tkinfo           --------------------------
	.section	.note.nv.tkinfo,"",@"SHT_NOTE"
	.sectionflags	@"SHF_NOTE_NV_TKINFO"
	.tkinfo
        /*0018*/ 	.word	0x00000002
        /*0030*/ 	.string	""
        /*0030*/ 	.string	"ptxas"
        /*0030*/ 	.string	"Cuda compilation tools, release 13.0, V13.0.88"
        /*0030*/ 	.string	"Build cuda_13.0.r13.0/compiler.36424714_0"
        /*0030*/ 	.string	"-arch sm_100 -m 64 "



//--------------------- .note.nv.cuinfo           --------------------------
	.section	.note.nv.cuinfo,"",@"SHT_NOTE"
	.sectionflags	@"SHF_NOTE_NV_CUINFO"
        /*0018*/ 	.short	0x0002
        /*001a*/ 	.short	0x0064
        /*001c*/ 	.short	0x0082
	.zero		2


//--------------------- .nv.info                  --------------------------
	.section	.nv.info,"",@"SHT_CUDA_INFO"
	.align	4


	//----- nvinfo : EIATTR_REGCOUNT
	.align		4
        /*0000*/ 	.byte	0x04, 0x2f
        /*0002*/ 	.short	(.L_1 - .L_0)
	.align		4
.L_0:
        /*0004*/ 	.word	index@(_Z28matrix_vector_multiplicationPdS_S_ii)
        /*0008*/ 	.word	0x00000020


	//----- nvinfo : EIATTR_FRAME_SIZE
	.align		4
.L_1:
        /*000c*/ 	.byte	0x04, 0x11
        /*000e*/ 	.short	(.L_3 - .L_2)
	.align		4
.L_2:
        /*0010*/ 	.word	index@(_Z28matrix_vector_multiplicationPdS_S_ii)
        /*0014*/ 	.word	0x00000000


	//----- nvinfo : EIATTR_REGCOUNT
	.align		4
.L_3:
        /*0018*/ 	.byte	0x04, 0x2f
        /*001a*/ 	.short	(.L_5 - .L_4)
	.align		4
.L_4:
        /*001c*/ 	.word	index@(_Z13vector_updatePdS_di)
        /*0020*/ 	.word	0x0000000e


	//----- nvinfo : EIATTR_FRAME_SIZE
	.align		4
.L_5:
        /*0024*/ 	.byte	0x04, 0x11
        /*0026*/ 	.short	(.L_7 - .L_6)
	.align		4
.L_6:
        /*0028*/ 	.word	index@(_Z13vector_updatePdS_di)
        /*002c*/ 	.word	0x00000000


	//----- nvinfo : EIATTR_REGCOUNT
	.align		4
.L_7:
        /*0030*/ 	.byte	0x04, 0x2f
        /*0032*/ 	.short	(.L_9 - .L_8)
	.align		4
.L_8:
        /*0034*/ 	.word	index@(_Z15activation_tanhPdi)
        /*0038*/ 	.word	0x00000012


	//----- nvinfo : EIATTR_FRAME_SIZE
	.align		4
.L_9:
        /*003c*/ 	.byte	0x04, 0x11
        /*003e*/ 	.short	(.L_11 - .L_10)
	.align		4
.L_10:
        /*0040*/ 	.word	index@(_Z15activation_tanhPdi)
        /*0044*/ 	.word	0x00000000


	//----- nvinfo : EIATTR_REGCOUNT
	.align		4
.L_11:
        /*0048*/ 	.byte	0x04, 0x2f
        /*004a*/ 	.short	(.L_13 - .L_12)
	.align		4
.L_12:
        /*004c*/ 	.word	index@(_Z15activation_reluPdi)
        /*0050*/ 	.word	0x0000000c


	//----- nvinfo : EIATTR_FRAME_SIZE
	.align		4
.L_13:
        /*0054*/ 	.byte	0x04, 0x11
        /*0056*/ 	.short	(.L_15 - .L_14)
	.align		4
.L_14:
        /*0058*/ 	.word	index@(_Z15activation_reluPdi)
        /*005c*/ 	.word	0x00000000


	//----- nvinfo : EIATTR_MIN_STACK_SIZE
	.align		4
.L_15:
        /*0060*/ 	.byte	0x04, 0x12
        /*0062*/ 	.short	(.L_17 - .L_16)
	.align		4
.L_16:
        /*0064*/ 	.word	index@(_Z15activation_reluPdi)
        /*0068*/ 	.word	0x00000000


	//----- nvinfo : EIATTR_MIN_STACK_SIZE
	.align		4
.L_17:
        /*006c*/ 	.byte	0x04, 0x12
        /*006e*/ 	.short	(.L_19 - .L_18)
	.align		4
.L_18:
        /*0070*/ 	.word	index@(_Z15activation_tanhPdi)
        /*0074*/ 	.word	0x00000000


	//----- nvinfo : EIATTR_MIN_STACK_SIZE
	.align		4
.L_19:
        /*0078*/ 	.byte	0x04, 0x12
        /*007a*/ 	.short	(.L_21 - .L_20)
	.align		4
.L_20:
        /*007c*/ 	.word	index@(_Z13vector_updatePdS_di)
        /*0080*/ 	.word	0x00000000


	//----- nvinfo : EIATTR_MIN_STACK_SIZE
	.align		4
.L_21:
        /*0084*/ 	.byte	0x04, 0x12
        /*0086*/ 	.short	(.L_23 - .L_22)
	.align		4
.L_22:
        /*0088*/ 	.word	index@(_Z28matrix_vector_multiplicationPdS_S_ii)
        /*008c*/ 	.word	0x00000000
.L_23:


//--------------------- .nv.compat                --------------------------
	.section	.nv.compat,"",@"SHT_CUDA_COMPAT_INFO"
	.align	4
        /*0000*/ 	.byte	0x02, 0x09, 0x00, 0x00, 0x02, 0x02, 0x01, 0x00, 0x02, 0x05, 0x05, 0x00, 0x03, 0x07, 0x01, 0x01
        /*0010*/ 	.byte	0x02, 0x03, 0x00, 0x00, 0x02, 0x06, 0x01, 0x00, 0x04, 0x0b, 0x08, 0x00, 0x01, 0x00, 0x00, 0x00
        /*0020*/ 	.byte	0x00, 0x00, 0x00, 0x00


//--------------------- .nv.info._Z15activation_reluPdi --------------------------
	.section	.nv.info._Z15activation_reluPdi,"",@"SHT_CUDA_INFO"
	.sectionflags	@""
	.align	4


	//----- nvinfo : EIATTR_CUDA_API_VERSION
	.align		4
        /*0000*/ 	.byte	0x04, 0x37
        /*0002*/ 	.short	(.L_25 - .L_24)
.L_24:
        /*0004*/ 	.word	0x00000082


	//----- nvinfo : EIATTR_KPARAM_INFO
	.align		4
.L_25:
        /*0008*/ 	.byte	0x04, 0x17
        /*000a*/ 	.short	(.L_27 - .L_26)
.L_26:
        /*000c*/ 	.word	0x00000000
        /*0010*/ 	.short	0x0001
        /*0012*/ 	.short	0x0008
        /*0014*/ 	.byte	0x00, 0xf0, 0x11, 0x00


	//----- nvinfo : EIATTR_KPARAM_INFO
	.align		4
.L_27:
        /*0018*/ 	.byte	0x04, 0x17
        /*001a*/ 	.short	(.L_29 - .L_28)
.L_28:
        /*001c*/ 	.word	0x00000000
        /*0020*/ 	.short	0x0000
        /*0022*/ 	.short	0x0000
        /*0024*/ 	.byte	0x00, 0xf5, 0x21, 0x00


	//----- nvinfo : EIATTR_SPARSE_MMA_MASK
	.align		4
.L_29:
        /*0028*/ 	.byte	0x03, 0x50
        /*002a*/ 	.short	0x0000


	//----- nvinfo : EIATTR_MAXREG_COUNT
	.align		4
        /*002c*/ 	.byte	0x03, 0x1b
        /*002e*/ 	.short	0x00ff


	//----- nvinfo : EIATTR_MERCURY_ISA_VERSION
	.align		4
        /*0030*/ 	.byte	0x03, 0x5f
        /*0032*/ 	.short	0x0101


	//----- nvinfo : EIATTR_VRC_CTA_INIT_COUNT
	.align		4
        /*0034*/ 	.byte	0x02, 0x4a
	.zero		1
	.zero		1


	//----- nvinfo : EIATTR_EXIT_INSTR_OFFSETS
	.align		4
        /*0038*/ 	.byte	0x04, 0x1c
        /*003a*/ 	.short	(.L_31 - .L_30)


	//   ....[0]....
.L_30:
        /*003c*/ 	.word	0x00000070


	//   ....[1]....
        /*0040*/ 	.word	0x00000140


	//----- nvinfo : EIATTR_CBANK_PARAM_SIZE
	.align		4
.L_31:
        /*0044*/ 	.byte	0x03, 0x19
        /*0046*/ 	.short	0x000c


	//----- nvinfo : EIATTR_PARAM_CBANK
	.align		4
        /*0048*/ 	.byte	0x04, 0x0a
        /*004a*/ 	.short	(.L_33 - .L_32)
	.align		4
.L_32:
        /*004c*/ 	.word	index@(.nv.constant0._Z15activation_reluPdi)
        /*0050*/ 	.short	0x0380
        /*0052*/ 	.short	0x000c


	//----- nvinfo : EIATTR_SW_WAR
	.align		4
.L_33:
        /*0054*/ 	.byte	0x04, 0x36
        /*0056*/ 	.short	(.L_35 - .L_34)
.L_34:
        /*0058*/ 	.word	0x00000008
.L_35:


//--------------------- .nv.info._Z15activation_tanhPdi --------------------------
	.section	.nv.info._Z15activation_tanhPdi,"",@"SHT_CUDA_INFO"
	.sectionflags	@""
	.align	4


	//----- nvinfo : EIATTR_CUDA_API_VERSION
	.align		4
        /*0000*/ 	.byte	0x04, 0x37
        /*0002*/ 	.short	(.L_37 - .L_36)
.L_36:
        /*0004*/ 	.word	0x00000082


	//----- nvinfo : EIATTR_KPARAM_INFO
	.align		4
.L_37:
        /*0008*/ 	.byte	0x04, 0x17
        /*000a*/ 	.short	(.L_39 - .L_38)
.L_38:
        /*000c*/ 	.word	0x00000000
        /*0010*/ 	.short	0x0001
        /*0012*/ 	.short	0x0008
        /*0014*/ 	.byte	0x00, 0xf0, 0x11, 0x00


	//----- nvinfo : EIATTR_KPARAM_INFO
	.align		4
.L_39:
        /*0018*/ 	.byte	0x04, 0x17
        /*001a*/ 	.short	(.L_41 - .L_40)
.L_40:
        /*001c*/ 	.word	0x00000000
        /*0020*/ 	.short	0x0000
        /*0022*/ 	.short	0x0000
        /*0024*/ 	.byte	0x00, 0xf5, 0x21, 0x00


	//----- nvinfo : EIATTR_SPARSE_MMA_MASK
	.align		4
.L_41:
        /*0028*/ 	.byte	0x03, 0x50
        /*002a*/ 	.short	0x0000


	//----- nvinfo : EIATTR_MAXREG_COUNT
	.align		4
        /*002c*/ 	.byte	0x03, 0x1b
        /*002e*/ 	.short	0x00ff


	//----- nvinfo : EIATTR_MERCURY_ISA_VERSION
	.align		4
        /*0030*/ 	.byte	0x03, 0x5f
        /*0032*/ 	.short	0x0101


	//----- nvinfo : EIATTR_VRC_CTA_INIT_COUNT
	.align		4
        /*0034*/ 	.byte	0x02, 0x4a
	.zero		1
	.zero		1


	//----- nvinfo : EIATTR_EXIT_INSTR_OFFSETS
	.align		4
        /*0038*/ 	.byte	0x04, 0x1c
        /*003a*/ 	.short	(.L_43 - .L_42)


	//   ....[0]....
.L_42:
        /*003c*/ 	.word	0x00000070


	//   ....[1]....
        /*0040*/ 	.word	0x00000710


	//----- nvinfo : EIATTR_CRS_STACK_SIZE
	.align		4
.L_43:
        /*0044*/ 	.byte	0x04, 0x1e
        /*0046*/ 	.short	(.L_45 - .L_44)
.L_44:
        /*0048*/ 	.word	0x00000000


	//----- nvinfo : EIATTR_CBANK_PARAM_SIZE
	.align		4
.L_45:
        /*004c*/ 	.byte	0x03, 0x19
        /*004e*/ 	.short	0x000c


	//----- nvinfo : EIATTR_PARAM_CBANK
	.align		4
        /*0050*/ 	.byte	0x04, 0x0a
        /*0052*/ 	.short	(.L_47 - .L_46)
	.align		4
.L_46:
        /*0054*/ 	.word	index@(.nv.constant0._Z15activation_tanhPdi)
        /*0058*/ 	.short	0x0380
        /*005a*/ 	.short	0x000c


	//----- nvinfo : EIATTR_SW_WAR
	.align		4
.L_47:
        /*005c*/ 	.byte	0x04, 0x36
        /*005e*/ 	.short	(.L_49 - .L_48)
.L_48:
        /*0060*/ 	.word	0x00000008
.L_49:


//--------------------- .nv.info._Z13vector_updatePdS_di --------------------------
	.section	.nv.info._Z13vector_updatePdS_di,"",@"SHT_CUDA_INFO"
	.sectionflags	@""
	.align	4


	//----- nvinfo : EIATTR_CUDA_API_VERSION
	.align		4
        /*0000*/ 	.byte	0x04, 0x37
        /*0002*/ 	.short	(.L_51 - .L_50)
.L_50:
        /*0004*/ 	.word	0x00000082


	//----- nvinfo : EIATTR_KPARAM_INFO
	.align		4
.L_51:
        /*0008*/ 	.byte	0x04, 0x17
        /*000a*/ 	.short	(.L_53 - .L_52)
.L_52:
        /*000c*/ 	.word	0x00000000
        /*0010*/ 	.short	0x0003
        /*0012*/ 	.short	0x0018
        /*0014*/ 	.byte	0x00, 0xf0, 0x11, 0x00


	//----- nvinfo : EIATTR_KPARAM_INFO
	.align		4
.L_53:
        /*0018*/ 	.byte	0x04, 0x17
        /*001a*/ 	.short	(.L_55 - .L_54)
.L_54:
        /*001c*/ 	.word	0x00000000
        /*0020*/ 	.short	0x0002
        /*0022*/ 	.short	0x0010
        /*0024*/ 	.byte	0x00, 0xf0, 0x21, 0x00


	//----- nvinfo : EIATTR_KPARAM_INFO
	.align		4
.L_55:
        /*0028*/ 	.byte	0x04, 0x17
        /*002a*/ 	.short	(.L_57 - .L_56)
.L_56:
        /*002c*/ 	.word	0x00000000
        /*0030*/ 	.short	0x0001
        /*0032*/ 	.short	0x0008
        /*0034*/ 	.byte	0x00, 0xf5, 0x21, 0x00


	//----- nvinfo : EIATTR_KPARAM_INFO
	.align		4
.L_57:
        /*0038*/ 	.byte	0x04, 0x17
        /*003a*/ 	.short	(.L_59 - .L_58)
.L_58:
        /*003c*/ 	.word	0x00000000
        /*0040*/ 	.short	0x0000
        /*0042*/ 	.short	0x0000
        /*0044*/ 	.byte	0x00, 0xf5, 0x21, 0x00


	//----- nvinfo : EIATTR_SPARSE_MMA_MASK
	.align		4
.L_59:
        /*0048*/ 	.byte	0x03, 0x50
        /*004a*/ 	.short	0x0000


	//----- nvinfo : EIATTR_MAXREG_COUNT
	.align		4
        /*004c*/ 	.byte	0x03, 0x1b
        /*004e*/ 	.short	0x00ff


	//----- nvinfo : EIATTR_MERCURY_ISA_VERSION
	.align		4
        /*0050*/ 	.byte	0x03, 0x5f
        /*0052*/ 	.short	0x0101


	//----- nvinfo : EIATTR_VRC_CTA_INIT_COUNT
	.align		4
        /*0054*/ 	.byte	0x02, 0x4a
	.zero		1
	.zero		1


	//----- nvinfo : EIATTR_EXIT_INSTR_OFFSETS
	.align		4
        /*0058*/ 	.byte	0x04, 0x1c
        /*005a*/ 	.short	(.L_61 - .L_60)


	//   ....[0]....
.L_60:
        /*005c*/ 	.word	0x00000160


	//   ....[1]....
        /*0060*/ 	.word	0x00000180


	//   ....[2]....
        /*0064*/ 	.word	0x00000220


	//----- nvinfo : EIATTR_CRS_STACK_SIZE
	.align		4
.L_61:
        /*0068*/ 	.byte	0x04, 0x1e
        /*006a*/ 	.short	(.L_63 - .L_62)
.L_62:
        /*006c*/ 	.word	0x00000000


	//----- nvinfo : EIATTR_CBANK_PARAM_SIZE
	.align		4
.L_63:
        /*0070*/ 	.byte	0x03, 0x19
        /*0072*/ 	.short	0x001c


	//----- nvinfo : EIATTR_PARAM_CBANK
	.align		4
        /*0074*/ 	.byte	0x04, 0x0a
        /*0076*/ 	.short	(.L_65 - .L_64)
	.align		4
.L_64:
        /*0078*/ 	.word	index@(.nv.constant0._Z13vector_updatePdS_di)
        /*007c*/ 	.short	0x0380
        /*007e*/ 	.short	0x001c


	//----- nvinfo : EIATTR_SW_WAR
	.align		4
.L_65:
        /*0080*/ 	.byte	0x04, 0x36
        /*0082*/ 	.short	(.L_67 - .L_66)
.L_66:
        /*0084*/ 	.word	0x00000008
.L_67:


//--------------------- .nv.info._Z28matrix_vector_multiplicationPdS_S_ii --------------------------
	.section	.nv.info._Z28matrix_vector_multiplicationPdS_S_ii,"",@"SHT_CUDA_INFO"
	.sectionflags	@""
	.align	4


	//----- nvinfo : EIATTR_CUDA_API_VERSION
	.align		4
        /*0000*/ 	.byte	0x04, 0x37
        /*0002*/ 	.short	(.L_69 - .L_68)
.L_68:
        /*0004*/ 	.word	0x00000082


	//----- nvinfo : EIATTR_KPARAM_INFO
	.align		4
.L_69:
        /*0008*/ 	.byte	0x04, 0x17
        /*000a*/ 	.short	(.L_71 - .L_70)
.L_70:
        /*000c*/ 	.word	0x00000000
        /*0010*/ 	.short	0x0004
        /*0012*/ 	.short	0x001c
        /*0014*/ 	.byte	0x00, 0xf0, 0x11, 0x00


	//----- nvinfo : EIATTR_KPARAM_INFO
	.align		4
.L_71:
        /*0018*/ 	.byte	0x04, 0x17
        /*001a*/ 	.short	(.L_73 - .L_72)
.L_72:
        /*001c*/ 	.word	0x00000000
        /*0020*/ 	.short	0x0003
        /*0022*/ 	.short	0x0018
        /*0024*/ 	.byte	0x00, 0xf0, 0x11, 0x00


	//----- nvinfo : EIATTR_KPARAM_INFO
	.align		4
.L_73:
        /*0028*/ 	.byte	0x04, 0x17
        /*002a*/ 	.short	(.L_75 - .L_74)
.L_74:
        /*002c*/ 	.word	0x00000000
        /*0030*/ 	.short	0x0002
        /*0032*/ 	.short	0x0010
        /*0034*/ 	.byte	0x00, 0xf5, 0x21, 0x00


	//----- nvinfo : EIATTR_KPARAM_INFO
	.align		4
.L_75:
        /*0038*/ 	.byte	0x04, 0x17
        /*003a*/ 	.short	(.L_77 - .L_76)
.L_76:
        /*003c*/ 	.word	0x00000000
        /*0040*/ 	.short	0x0001
        /*0042*/ 	.short	0x0008
        /*0044*/ 	.byte	0x00, 0xf5, 0x21, 0x00


	//----- nvinfo : EIATTR_KPARAM_INFO
	.align		4
.L_77:
        /*0048*/ 	.byte	0x04, 0x17
        /*004a*/ 	.short	(.L_79 - .L_78)
.L_78:
        /*004c*/ 	.word	0x00000000
        /*0050*/ 	.short	0x0000
        /*0052*/ 	.short	0x0000
        /*0054*/ 	.byte	0x00, 0xf5, 0x21, 0x00


	//----- nvinfo : EIATTR_SPARSE_MMA_MASK
	.align		4
.L_79:
        /*0058*/ 	.byte	0x03, 0x50
        /*005a*/ 	.short	0x0000


	//----- nvinfo : EIATTR_MAXREG_COUNT
	.align		4
        /*005c*/ 	.byte	0x03, 0x1b
        /*005e*/ 	.short	0x00ff


	//----- nvinfo : EIATTR_MERCURY_ISA_VERSION
	.align		4
        /*0060*/ 	.byte	0x03, 0x5f
        /*0062*/ 	.short	0x0101


	//----- nvinfo : EIATTR_VRC_CTA_INIT_COUNT
	.align		4
        /*0064*/ 	.byte	0x02, 0x4a
	.zero		1
	.zero		1


	//----- nvinfo : EIATTR_EXIT_INSTR_OFFSETS
	.align		4
        /*0068*/ 	.byte	0x04, 0x1c
        /*006a*/ 	.short	(.L_81 - .L_80)


	//   ....[0]....
.L_80:
        /*006c*/ 	.word	0x00000070


	//   ....[1]....
        /*0070*/ 	.word	0x00000ac0


	//----- nvinfo : EIATTR_CBANK_PARAM_SIZE
	.align		4
.L_81:
        /*0074*/ 	.byte	0x03, 0x19
        /*0076*/ 	.short	0x0020


	//----- nvinfo : EIATTR_PARAM_CBANK
	.align		4
        /*0078*/ 	.byte	0x04, 0x0a
        /*007a*/ 	.short	(.L_83 - .L_82)
	.align		4
.L_82:
        /*007c*/ 	.word	index@(.nv.constant0._Z28matrix_vector_multiplicationPdS_S_ii)
        /*0080*/ 	.short	0x0380
        /*0082*/ 	.short	0x0020


	//----- nvinfo : EIATTR_SW_WAR
	.align		4
.L_83:
        /*0084*/ 	.byte	0x04, 0x36
        /*0086*/ 	.short	(.L_85 - .L_84)
.L_84:
        /*0088*/ 	.word	0x00000008
.L_85:


//--------------------- .nv.callgraph             --------------------------
	.section	.nv.callgraph,"",@"SHT_CUDA_CALLGRAPH"
	.align	4
	.sectionentsize	8
	.align		4
        /*0000*/ 	.word	0x00000000
	.align		4
        /*0004*/ 	.word	0xffffffff
	.align		4
        /*0008*/ 	.word	0x00000000
	.align		4
        /*000c*/ 	.word	0xfffffffe
	.align		4
        /*0010*/ 	.word	0x00000000
	.align		4
        /*0014*/ 	.word	0xfffffffd
	.align		4
        /*0018*/ 	.word	0x00000000
	.align		4
        /*001c*/ 	.word	0xfffffffc


//--------------------- .text._Z15activation_reluPdi --------------------------
	.section	.text._Z15activation_reluPdi,"ax",@progbits
	.align	128
        .global         _Z15activation_reluPdi
        .type           _Z15activation_reluPdi,@function
        .size           _Z15activation_reluPdi,(.L_x_14 - _Z15activation_reluPdi)
        .other          _Z15activation_reluPdi,@"STO_CUDA_ENTRY STV_DEFAULT"
_Z15activation_reluPdi:
.text._Z15activation_reluPdi:
[----:B------:R-:W-:Y:S01]  /*0000*/  LDC R1, c[0x0][0x37c] ;  /* 0x0000df00ff017b82 */ /* 0x000fe20000000800 */
[----:B------:R-:W0:Y:S07]  /*0010*/  S2R R0, SR_TID.X ;  /* 0x0000000000007919 */ /* 0x000e2e0000002100 */
[----:B------:R-:W0:Y:S01]  /*0020*/  S2UR UR4, SR_CTAID.X ;  /* 0x00000000000479c3 */ /* 0x000e220000002500 */
[----:B------:R-:W1:Y:S07]  /*0030*/  LDCU UR5, c[0x0][0x388] ;  /* 0x00007100ff0577ac */ /* 0x000e6e0008000800 */
[----:B------:R-:W0:Y:S02]  /*0040*/  LDC R5, c[0x0][0x360] ;  /* 0x0000d800ff057b82 */ /* 0x000e240000000800 */
[----:B0-----:R-:W-:-:S05]  /*0050*/  IMAD R5, R5, UR4, R0 ;  /* 0x0000000405057c24 */ /* 0x001fca000f8e0200 */
[----:B-1----:R-:W-:-:S13]  /*0060*/  ISETP.GE.AND P0, PT, R5, UR5, PT ;  /* 0x0000000505007c0c */ /* 0x002fda000bf06270 */
[----:B------:R-:W-:Y:S05]  /*0070*/  @P0 EXIT ;  /* 0x000000000000094d */ /* 0x000fea0003800000 */
[----:B------:R-:W0:Y:S01]  /*0080*/  LDC.64 R2, c[0x0][0x380] ;  /* 0x0000e000ff027b82 */ /* 0x000e220000000a00 */
[----:B------:R-:W1:Y:S01]  /*0090*/  LDCU.64 UR4, c[0x0][0x358] ;  /* 0x00006b00ff0477ac */ /* 0x000e620008000a00 */
[----:B0-----:R-:W-:-:S05]  /*00a0*/  IMAD.WIDE R2, R5, 0x8, R2 ;  /* 0x0000000805027825 */ /* 0x001fca00078e0202 */
[----:B-1----:R-:W2:Y:S01]  /*00b0*/  LDG.E.64 R4, desc[UR4][R2.64] ;  /* 0x0000000402047981 */ /* 0x002ea2000c1e1b00 */
[----:B------:R-:W-:Y:S01]  /*00c0*/  IMAD.MOV.U32 R0, RZ, RZ, RZ ;  /* 0x000000ffff007224 */ /* 0x000fe200078e00ff */
[----:B--2---:R-:W-:Y:S01]  /*00d0*/  DSETP.MAX.AND P0, P1, RZ, R4, PT ;  /* 0x00000004ff00722a */ /* 0x004fe2000390f000 */
[----:B------:R-:W-:-:S05]  /*00e0*/  MOV R7, R5 ;  /* 0x0000000500077202 */ /* 0x000fca0000000f00 */
[C---:B------:R-:W-:Y:S02]  /*00f0*/  FSEL R9, R0.reuse, R7, P0 ;  /* 0x0000000700097208 */ /* 0x040fe40000000000 */
[----:B------:R-:W-:-:S06]  /*0100*/  SEL R4, R0, R4, P0 ;  /* 0x0000000400047207 */ /* 0x000fcc0000000000 */
[----:B------:R-:W-:-:S05]  /*0110*/  @P1 LOP3.LUT R9, R7, 0x80000, RZ, 0xfc, !PT ;  /* 0x0008000007091812 */ /* 0x000fca00078efcff */
[----:B------:R-:W-:-:S05]  /*0120*/  IMAD.MOV.U32 R5, RZ, RZ, R9 ;  /* 0x000000ffff057224 */ /* 0x000fca00078e0009 */
[----:B------:R-:W-:Y:S01]  /*0130*/  STG.E.64 desc[UR4][R2.64], R4 ;  /* 0x0000000402007986 */ /* 0x000fe2000c101b04 */
[----:B------:R-:W-:Y:S05]  /*0140*/  EXIT ;  /* 0x000000000000794d */ /* 0x000fea0003800000 */
.L_x_0:
[----:B------:R-:W-:-:S00]  /*0150*/  BRA `(.L_x_0) ;  /* 0xfffffffc00fc7947 */ /* 0x000fc0000383ffff */
[----:B------:R-:W-:-:S00]  /*0160*/  NOP ;  /* 0x0000000000007918 */ /* 0x000fc00000000000 */
        /* <DEDUP_REMOVED lines=9> */
.L_x_14:


//--------------------- .text._Z15activation_tanhPdi --------------------------
	.section	.text._Z15activation_tanhPdi,"ax",@progbits
	.align	128
        .global         _Z15activation_tanhPdi
        .type           _Z15activation_tanhPdi,@function
        .size           _Z15activation_tanhPdi,(.L_x_15 - _Z15activation_tanhPdi)
        .other          _Z15activation_tanhPdi,@"STO_CUDA_ENTRY STV_DEFAULT"
_Z15activation_tanhPdi:
.text._Z15activation_tanhPdi:
        /* <DEDUP_REMOVED lines=12> */
[----:B------:R-:W-:Y:S01]  /*00c0*/  UMOV UR6, 0x24dd2f1a ;  /* 0x24dd2f1a00067882 */ /* 0x000fe20000000000 */
[----:B------:R-:W-:Y:S01]  /*00d0*/  UMOV UR7, 0x3fe4f922 ;  /* 0x3fe4f92200077882 */ /* 0x000fe20000000000 */
[----:B------:R-:W-:Y:S01]  /*00e0*/  BSSY.RECONVERGENT B0, `(.L_x_1) ;  /* 0x0000061000007945 */ /* 0x000fe20003800200 */
[----:B--2---:R-:W-:Y:S01]  /*00f0*/  LOP3.LUT R7, R5, 0x7fffffff, RZ, 0xc0, !PT ;  /* 0x7fffffff05077812 */ /* 0x004fe200078ec0ff */
[----:B------:R-:W-:-:S06]  /*0100*/  IMAD.MOV.U32 R6, RZ, RZ, R4 ;  /* 0x000000ffff067224 */ /* 0x000fcc00078e0004 */
[----:B------:R-:W-:-:S14]  /*0110*/  DSETP.GE.AND P0, PT, R6, UR6, PT ;  /* 0x0000000606007e2a */ /* 0x000fdc000bf06000 */
[----:B------:R-:W-:Y:S05]  /*0120*/  @!P0 BRA `(.L_x_2) ;  /* 0x0000000000e48947 */ /* 0x000fea0003800000 */
[----:B------:R-:W-:Y:S01]  /*0130*/  DADD R10, R6, R6 ;  /* 0x00000000060a7229 */ /* 0x000fe20000000006 */
[----:B------:R-:W-:Y:S01]  /*0140*/  UMOV UR6, 0xfefa39ef ;  /* 0xfefa39ef00067882 */ /* 0x000fe20000000000 */
[----:B------:R-:W-:Y:S01]  /*0150*/  UMOV UR7, 0x3fe62e42 ;  /* 0x3fe62e4200077882 */ /* 0x000fe20000000000 */
[----:B------:R-:W-:Y:S01]  /*0160*/  IMAD.MOV.U32 R12, RZ, RZ, -0x7649667 ;  /* 0xf89b6999ff0c7424 */ /* 0x000fe200078e00ff */
[----:B------:R-:W-:Y:S02]  /*0170*/  MOV R13, 0x3e928a27 ;  /* 0x3e928a27000d7802 */ /* 0x000fe40000000f00 */
[----:B------:R-:W0:Y:S01]  /*0180*/  F2F.F32.F64 R0, R10 ;  /* 0x0000000a00007310 */ /* 0x000e220000301000 */
[----:B------:R-:W-:Y:S01]  /*0190*/  ISETP.GT.U32.AND P0, PT, R7, 0x40330fc1, PT ;  /* 0x40330fc10700780c */ /* 0x000fe20003f04070 */
[----:B0-----:R-:W-:-:S06]  /*01a0*/  FMUL R0, R0, 1.4426950216293334961 ;  /* 0x3fb8aa3b00007820 */ /* 0x001fcc0000400000 */
[----:B------:R-:W0:Y:S08]  /*01b0*/  FRND R0, R0 ;  /* 0x0000000000007307 */ /* 0x000e300000201000 */
[----:B0-----:R0:W1:Y:S08]  /*01c0*/  F2F.F64.F32 R8, R0 ;  /* 0x0000000000087310 */ /* 0x0010700000201800 */
[----:B0-----:R-:W0:Y:S01]  /*01d0*/  MUFU.EX2 R0, R0 ;  /* 0x0000000000007308 */ /* 0x001e220000000800 */
[----:B-1----:R-:W-:Y:S01]  /*01e0*/  DFMA R8, R8, -UR6, R10 ;  /* 0x8000000608087c2b */ /* 0x002fe2000800000a */
[----:B------:R-:W-:Y:S01]  /*01f0*/  UMOV UR6, 0xa4741b81 ;  /* 0xa4741b8100067882 */ /* 0x000fe20000000000 */
[----:B------:R-:W-:-:S06]  /*0200*/  UMOV UR7, 0x3e5ae904 ;  /* 0x3e5ae90400077882 */ /* 0x000fcc0000000000 */
[C---:B------:R-:W-:Y:S01]  /*0210*/  DFMA R12, R8.reuse, UR6, R12 ;  /* 0x00000006080c7c2b */ /* 0x040fe2000800000c */
[----:B------:R-:W-:Y:S01]  /*0220*/  UMOV UR6, 0x15ff7e07 ;  /* 0x15ff7e0700067882 */ /* 0x000fe20000000000 */
[----:B------:R-:W-:Y:S01]  /*0230*/  UMOV UR7, 0x3ec71de7 ;  /* 0x3ec71de700077882 */ /* 0x000fe20000000000 */
[----:B0-----:R-:W0:Y:S05]  /*0240*/  F2F.F64.F32 R10, R0 ;  /* 0x00000000000a7310 */ /* 0x001e2a0000201800 */
[----:B------:R-:W-:Y:S01]  /*0250*/  DFMA R12, R8, R12, UR6 ;  /* 0x00000006080c7e2b */ /* 0x000fe2000800000c */
[----:B------:R-:W-:Y:S01]  /*0260*/  UMOV UR6, 0x6b0ac45a ;  /* 0x6b0ac45a00067882 */ /* 0x000fe20000000000 */
[----:B------:R-:W-:-:S06]  /*0270*/  UMOV UR7, 0x3efa019a ;  /* 0x3efa019a00077882 */ /* 0x000fcc0000000000 */
[----:B------:R-:W-:Y:S01]  /*0280*/  DFMA R12, R8, R12, UR6 ;  /* 0x00000006080c7e2b */ /* 0x000fe2000800000c */
[----:B------:R-:W-:Y:S01]  /*0290*/  UMOV UR6, 0x17eed94f ;  /* 0x17eed94f00067882 */ /* 0x000fe20000000000 */
[----:B------:R-:W-:Y:S01]  /*02a0*/  UMOV UR7, 0x3f2a01a0 ;  /* 0x3f2a01a000077882 */ /* 0x000fe20000000000 */
[----:B0-----:R-:W-:-:S05]  /*02b0*/  DADD R14, -R10, 1 ;  /* 0x3ff000000a0e7429 */ /* 0x001fca0000000100 */
[----:B------:R-:W-:Y:S01]  /*02c0*/  DFMA R12, R8, R12, UR6 ;  /* 0x00000006080c7e2b */ /* 0x000fe2000800000c */
[----:B------:R-:W-:Y:S01]  /*02d0*/  UMOV UR6, 0x17f2a71b ;  /* 0x17f2a71b00067882 */ /* 0x000fe20000000000 */
[----:B------:R-:W-:-:S06]  /*02e0*/  UMOV UR7, 0x3f56c16c ;  /* 0x3f56c16c00077882 */ /* 0x000fcc0000000000 */
        /* <DEDUP_REMOVED lines=12> */
[----:B------:R-:W-:-:S08]  /*03b0*/  DFMA R12, R8, R12, UR6 ;  /* 0x00000006080c7e2b */ /* 0x000fd0000800000c */
[----:B------:R-:W-:-:S08]  /*03c0*/  DMUL R12, R8, R12 ;  /* 0x0000000c080c7228 */ /* 0x000fd00000000000 */
[----:B------:R-:W-:Y:S01]  /*03d0*/  DFMA R12, R8, R12, R8 ;  /* 0x0000000c080c722b */ /* 0x000fe20000000008 */
[----:B------:R-:W-:-:S07]  /*03e0*/  IMAD.MOV.U32 R8, RZ, RZ, RZ ;  /* 0x000000ffff087224 */ /* 0x000fce00078e00ff */
[----:B------:R-:W-:-:S08]  /*03f0*/  DFMA R12, -R12, R10, R14 ;  /* 0x0000000a0c0c722b */ /* 0x000fd0000000010e */
[----:B------:R-:W-:-:S06]  /*0400*/  DADD R12, -R12, 2 ;  /* 0x400000000c0c7429 */ /* 0x000fcc0000000100 */
[----:B------:R-:W0:Y:S02]  /*0410*/  MUFU.RCP64H R9, R13 ;  /* 0x0000000d00097308 */ /* 0x000e240000001800 */
[----:B0-----:R-:W-:-:S08]  /*0420*/  DFMA R10, -R12, R8, 1 ;  /* 0x3ff000000c0a742b */ /* 0x001fd00000000108 */
[----:B------:R-:W-:-:S08]  /*0430*/  DFMA R10, R10, R10, R10 ;  /* 0x0000000a0a0a722b */ /* 0x000fd0000000000a */
[----:B------:R-:W-:Y:S01]  /*0440*/  DFMA R10, R8, R10, R8 ;  /* 0x0000000a080a722b */ /* 0x000fe20000000008 */
[----:B------:R-:W-:Y:S01]  /*0450*/  MOV R8, 0x0 ;  /* 0x0000000000087802 */ /* 0x000fe20000000f00 */
[----:B------:R-:W-:-:S06]  /*0460*/  IMAD.MOV.U32 R9, RZ, RZ, 0x40000000 ;  /* 0x40000000ff097424 */ /* 0x000fcc00078e00ff */
[----:B------:R-:W-:-:S10]  /*0470*/  DFMA R10, R10, -R8, 1 ;  /* 0x3ff000000a0a742b */ /* 0x000fd40000000808 */
[----:B------:R-:W-:Y:S02]  /*0480*/  FSEL R7, R11, 1.875, !P0 ;  /* 0x3ff000000b077808 */ /* 0x000fe40004000000 */
[----:B------:R-:W-:Y:S02]  /*0490*/  FSEL R4, R10, RZ, !P0 ;  /* 0x000000ff0a047208 */ /* 0x000fe40004000000 */
[----:B------:R-:W-:Y:S01]  /*04a0*/  LOP3.LUT R5, R7, 0x80000000, R5, 0xb8, !PT ;  /* 0x8000000007057812 */ /* 0x000fe200078eb805 */
[----:B------:R-:W-:Y:S06]  /*04b0*/  BRA `(.L_x_3) ;  /* 0x00000000008c7947 */ /* 0x000fec0003800000 */
.L_x_2:
[----:B------:R-:W-:Y:S01]  /*04c0*/  DMUL R6, R4, R4 ;  /* 0x0000000404067228 */ /* 0x000fe20000000000 */
[----:B------:R-:W-:Y:S01]  /*04d0*/  MOV R8, 0x420afc3d ;  /* 0x420afc3d00087802 */ /* 0x000fe20000000f00 */
[----:B------:R-:W-:Y:S01]  /*04e0*/  IMAD.MOV.U32 R9, RZ, RZ, 0x3f14359f ;  /* 0x3f14359fff097424 */ /* 0x000fe200078e00ff */
[----:B------:R-:W-:Y:S01]  /*04f0*/  UMOV UR6, 0xe2f5e964 ;  /* 0xe2f5e96400067882 */ /* 0x000fe20000000000 */
[----:B------:R-:W-:-:S04]  /*0500*/  UMOV UR7, 0x3ef0bc46 ;  /* 0x3ef0bc4600077882 */ /* 0x000fc80000000000 */
[----:B------:R-:W-:Y:S01]  /*0510*/  DFMA R8, R6, -UR6, R8 ;  /* 0x8000000606087c2b */ /* 0x000fe20008000008 */
[----:B------:R-:W-:Y:S01]  /*0520*/  UMOV UR6, 0x728c5d84 ;  /* 0x728c5d8400067882 */ /* 0x000fe20000000000 */
[----:B------:R-:W-:-:S06]  /*0530*/  UMOV UR7, 0x3f2df9f0 ;  /* 0x3f2df9f000077882 */ /* 0x000fcc0000000000 */
[----:B------:R-:W-:Y:S01]  /*0540*/  DFMA R8, R6, R8, -UR6 ;  /* 0x8000000606087e2b */ /* 0x000fe20008000008 */
[----:B------:R-:W-:Y:S01]  /*0550*/  UMOV UR6, 0xcec4f033 ;  /* 0xcec4f03300067882 */ /* 0x000fe20000000000 */
[----:B------:R-:W-:-:S06]  /*0560*/  UMOV UR7, 0x3f4337d1 ;  /* 0x3f4337d100077882 */ /* 0x000fcc0000000000 */
[----:B------:R-:W-:Y:S01]  /*0570*/  DFMA R8, R6, R8, UR6 ;  /* 0x0000000606087e2b */ /* 0x000fe20008000008 */
        /* <DEDUP_REMOVED lines=20> */
[----:B------:R-:W-:-:S08]  /*06c0*/  DFMA R8, R6, R8, -UR6 ;  /* 0x8000000606087e2b */ /* 0x000fd00008000008 */
[----:B------:R-:W-:-:S08]  /*06d0*/  DFMA R8, R6, R8, RZ ;  /* 0x000000080608722b */ /* 0x000fd000000000ff */
[----:B------:R-:W-:-:S11]  /*06e0*/  DFMA R4, R4, R8, R4 ;  /* 0x000000080404722b */ /* 0x000fd60000000004 */
.L_x_3:
[----:B------:R-:W-:Y:S05]  /*06f0*/  BSYNC.RECONVERGENT B0 ;  /* 0x0000000000007941 */ /* 0x000fea0003800200 */
.L_x_1:
[----:B------:R-:W-:Y:S01]  /*0700*/  STG.E.64 desc[UR4][R2.64], R4 ;  /* 0x0000000402007986 */ /* 0x000fe2000c101b04 */
[----:B------:R-:W-:Y:S05]  /*0710*/  EXIT ;  /* 0x000000000000794d */ /* 0x000fea0003800000 */
.L_x_4:
        /* <DEDUP_REMOVED lines=14> */
.L_x_15:


//--------------------- .text._Z13vector_updatePdS_di --------------------------
	.section	.text._Z13vector_updatePdS_di,"ax",@progbits
	.align	128
        .global         _Z13vector_updatePdS_di
        .type           _Z13vector_updatePdS_di,@function
        .size           _Z13vector_updatePdS_di,(.L_x_16 - _Z13vector_updatePdS_di)
        .other          _Z13vector_updatePdS_di,@"STO_CUDA_ENTRY STV_DEFAULT"
_Z13vector_updatePdS_di:
.text._Z13vector_updatePdS_di:
[----:B------:R-:W-:Y:S01]  /*0000*/  LDC R1, c[0x0][0x37c] ;  /* 0x0000df00ff017b82 */ /* 0x000fe20000000800 */
[----:B------:R-:W0:Y:S07]  /*0010*/  S2R R3, SR_TID.X ;  /* 0x0000000000037919 */ /* 0x000e2e0000002100 */
[----:B------:R-:W0:Y:S01]  /*0020*/  S2UR UR4, SR_CTAID.X ;  /* 0x00000000000479c3 */ /* 0x000e220000002500 */
[----:B------:R-:W1:Y:S07]  /*0030*/  LDCU UR6, c[0x0][0x398] ;  /* 0x00007300ff0677ac */ /* 0x000e6e0008000800 */
[----:B------:R-:W0:Y:S02]  /*0040*/  LDC R0, c[0x0][0x360] ;  /* 0x0000d800ff007b82 */ /* 0x000e240000000800 */
[----:B0-----:R-:W-:Y:S01]  /*0050*/  IMAD R0, R0, UR4, R3 ;  /* 0x0000000400007c24 */ /* 0x001fe2000f8e0203 */
[----:B------:R-:W0:Y:S04]  /*0060*/  LDCU.64 UR4, c[0x0][0x358] ;  /* 0x00006b00ff0477ac */ /* 0x000e280008000a00 */
[----:B------:R-:W-:-:S04]  /*0070*/  SHF.L.U32 R7, R0, 0x1, RZ ;  /* 0x0000000100077819 */ /* 0x000fc800000006ff */
[----:B------:R-:W-:-:S04]  /*0080*/  IADD3 R0, PT, PT, R7, 0x1, RZ ;  /* 0x0000000107007810 */ /* 0x000fc80007ffe0ff */
[----:B-1----:R-:W-:-:S13]  /*0090*/  ISETP.GE.AND P0, PT, R0, UR6, PT ;  /* 0x0000000600007c0c */ /* 0x002fda000bf06270 */
[----:B0-----:R-:W-:Y:S05]  /*00a0*/  @P0 BRA `(.L_x_5) ;  /* 0x0000000000300947 */ /* 0x001fea0003800000 */
[----:B------:R-:W0:Y:S01]  /*00b0*/  LDC.64 R8, c[0x0][0x388] ;  /* 0x0000e200ff087b82 */ /* 0x000e220000000a00 */
[----:B------:R-:W-:Y:S01]  /*00c0*/  SHF.R.S32.HI R7, RZ, 0x1, R7 ;  /* 0x00000001ff077819 */ /* 0x000fe20000011407 */
[----:B------:R-:W1:Y:S06]  /*00d0*/  LDCU.64 UR8, c[0x0][0x390] ;  /* 0x00007200ff0877ac */ /* 0x000e6c0008000a00 */
[----:B------:R-:W2:Y:S01]  /*00e0*/  LDC.64 R2, c[0x0][0x380] ;  /* 0x0000e000ff027b82 */ /* 0x000ea20000000a00 */
[----:B0-----:R-:W-:-:S06]  /*00f0*/  IMAD.WIDE R8, R7, 0x10, R8 ;  /* 0x0000001007087825 */ /* 0x001fcc00078e0208 */
[----:B------:R-:W1:Y:S01]  /*0100*/  LDG.E.128 R8, desc[UR4][R8.64] ;  /* 0x0000000408087981 */ /* 0x000e62000c1e1d00 */
[----:B--2---:R-:W-:-:S05]  /*0110*/  IMAD.WIDE R2, R7, 0x10, R2 ;  /* 0x0000001007027825 */ /* 0x004fca00078e0202 */
[----:B------:R-:W1:Y:S02]  /*0120*/  LDG.E.128 R4, desc[UR4][R2.64] ;  /* 0x0000000402047981 */ /* 0x000e64000c1e1d00 */
[----:B-1----:R-:W-:Y:S02]  /*0130*/  DFMA R4, -R8, UR8, R4 ;  /* 0x0000000808047c2b */ /* 0x002fe40008000104 */
[----:B------:R-:W-:-:S07]  /*0140*/  DFMA R6, -R10, UR8, R6 ;  /* 0x000000080a067c2b */ /* 0x000fce0008000106 */
[----:B------:R-:W-:Y:S01]  /*0150*/  STG.E.128 desc[UR4][R2.64], R4 ;  /* 0x0000000402007986 */ /* 0x000fe2000c101d04 */
[----:B------:R-:W-:Y:S05]  /*0160*/  EXIT ;  /* 0x000000000000794d */ /* 0x000fea0003800000 */
.L_x_5:
[----:B------:R-:W-:-:S13]  /*0170*/  ISETP.GE.AND P0, PT, R7, UR6, PT ;  /* 0x0000000607007c0c */ /* 0x000fda000bf06270 */
[----:B------:R-:W-:Y:S05]  /*0180*/  @P0 EXIT ;  /* 0x000000000000094d */ /* 0x000fea0003800000 */
[----:B------:R-:W0:Y:S01]  /*0190*/  LDC.64 R2, c[0x0][0x388] ;  /* 0x0000e200ff027b82 */ /* 0x000e220000000a00 */
[----:B------:R-:W1:Y:S07]  /*01a0*/  LDCU.64 UR8, c[0x0][0x390] ;  /* 0x00007200ff0877ac */ /* 0x000e6e0008000a00 */
[----:B------:R-:W2:Y:S01]  /*01b0*/  LDC.64 R4, c[0x0][0x380] ;  /* 0x0000e000ff047b82 */ /* 0x000ea20000000a00 */
[----:B0-----:R-:W-:-:S06]  /*01c0*/  IMAD.WIDE R2, R7, 0x8, R2 ;  /* 0x0000000807027825 */ /* 0x001fcc00078e0202 */
[----:B------:R-:W1:Y:S01]  /*01d0*/  LDG.E.64 R2, desc[UR4][R2.64] ;  /* 0x0000000402027981 */ /* 0x000e62000c1e1b00 */
[----:B--2---:R-:W-:-:S05]  /*01e0*/  IMAD.WIDE R4, R7, 0x8, R4 ;  /* 0x0000000807047825 */ /* 0x004fca00078e0204 */
[----:B------:R-:W1:Y:S02]  /*01f0*/  LDG.E.64 R6, desc[UR4][R4.64] ;  /* 0x0000000404067981 */ /* 0x000e64000c1e1b00 */
[----:B-1----:R-:W-:-:S07]  /*0200*/  DFMA R6, -R2, UR8, R6 ;  /* 0x0000000802067c2b */ /* 0x002fce0008000106 */
[----:B------:R-:W-:Y:S01]  /*0210*/  STG.E.64 desc[UR4][R4.64], R6 ;  /* 0x0000000604007986 */ /* 0x000fe2000c101b04 */
[----:B------:R-:W-:Y:S05]  /*0220*/  EXIT ;  /* 0x000000000000794d */ /* 0x000fea0003800000 */
.L_x_6:
        /* <DEDUP_REMOVED lines=13> */
.L_x_16:


//--------------------- .text._Z28matrix_vector_multiplicationPdS_S_ii --------------------------
	.section	.text._Z28matrix_vector_multiplicationPdS_S_ii,"ax",@progbits
	.align	128
        .global         _Z28matrix_vector_multiplicationPdS_S_ii
        .type           _Z28matrix_vector_multiplicationPdS_S_ii,@function
        .size           _Z28matrix_vector_multiplicationPdS_S_ii,(.L_x_17 - _Z28matrix_vector_multiplicationPdS_S_ii)
        .other          _Z28matrix_vector_multiplicationPdS_S_ii,@"STO_CUDA_ENTRY STV_DEFAULT"
_Z28matrix_vector_multiplicationPdS_S_ii:
.text._Z28matrix_vector_multiplicationPdS_S_ii:
        /* <DEDUP_REMOVED lines=8> */
[----:B------:R-:W0:Y:S01]  /*0080*/  LDCU UR8, c[0x0][0x39c] ;  /* 0x00007380ff0877ac */ /* 0x000e220008000800 */
[----:B------:R-:W-:Y:S01]  /*0090*/  CS2R R24, SRZ ;  /* 0x0000000000187805 */ /* 0x000fe2000001ff00 */
[----:B------:R-:W1:Y:S01]  /*00a0*/  LDCU.64 UR16, c[0x0][0x358] ;  /* 0x00006b00ff1077ac */ /* 0x000e620008000a00 */
[----:B0-----:R-:W-:-:S09]  /*00b0*/  UISETP.GE.AND UP0, UPT, UR8, 0x1, UPT ;  /* 0x000000010800788c */ /* 0x001fd2000bf06270 */
[----:B-1----:R-:W-:Y:S05]  /*00c0*/  BRA.U !UP0, `(.L_x_7) ;  /* 0x0000000908707547 */ /* 0x002fea000b800000 */
[----:B------:R-:W-:Y:S01]  /*00d0*/  UISETP.GE.U32.AND UP1, UPT, UR8, 0x10, UPT ;  /* 0x000000100800788c */ /* 0x000fe2000bf26070 */
[----:B------:R-:W-:Y:S01]  /*00e0*/  HFMA2 R3, -RZ, RZ, 0, 0 ;  /* 0x00000000ff037431 */ /* 0x000fe200000001ff */
[----:B------:R-:W-:Y:S02]  /*00f0*/  ULOP3.LUT UR9, UR8, 0xf, URZ, 0xc0, !UPT ;  /* 0x0000000f08097892 */ /* 0x000fe4000f8ec0ff */
[----:B------:R-:W-:Y:S01]  /*0100*/  IMAD R2, R0, UR8, RZ ;  /* 0x0000000800027c24 */ /* 0x000fe2000f8e02ff */
[----:B------:R-:W-:Y:S01]  /*0110*/  CS2R R24, SRZ ;  /* 0x0000000000187805 */ /* 0x000fe2000001ff00 */
[----:B------:R-:W-:-:S03]  /*0120*/  UISETP.NE.AND UP0, UPT, UR9, URZ, UPT ;  /* 0x000000ff0900728c */ /* 0x000fc6000bf05270 */
[----:B------:R-:W-:Y:S08]  /*0130*/  BRA.U !UP1, `(.L_x_8) ;  /* 0x00000005091c7547 */ /* 0x000ff0000b800000 */
[----:B------:R-:W0:Y:S01]  /*0140*/  LDCU.128 UR12, c[0x0][0x380] ;  /* 0x00007000ff0c77ac */ /* 0x000e220008000c00 */
[----:B------:R-:W-:Y:S01]  /*0150*/  IMAD.MOV.U32 R26, RZ, RZ, R2 ;  /* 0x000000ffff1a7224 */ /* 0x000fe200078e0002 */
[----:B------:R-:W-:Y:S01]  /*0160*/  CS2R R24, SRZ ;  /* 0x0000000000187805 */ /* 0x000fe2000001ff00 */
[----:B------:R-:W-:-:S04]  /*0170*/  ULOP3.LUT UR10, UR8, 0x7ffffff0, URZ, 0xc0, !UPT ;  /* 0x7ffffff0080a7892 */ /* 0x000fc8000f8ec0ff */
[----:B------:R-:W-:Y:S02]  /*0180*/  UIADD3 UR11, UPT, UPT, -UR10, URZ, URZ ;  /* 0x000000ff0a0b7290 */ /* 0x000fe4000fffe1ff */
[----:B------:R-:W-:Y:S01]  /*0190*/  MOV R3, UR10 ;  /* 0x0000000a00037c02 */ /* 0x000fe20008000f00 */
[----:B0-----:R-:W-:Y:S02]  /*01a0*/  UIADD3 UR4, UP2, UPT, UR14, 0x40, URZ ;  /* 0x000000400e047890 */ /* 0x001fe4000ff5e0ff */
[----:B------:R-:W-:Y:S02]  /*01b0*/  UIADD3 UR6, UP1, UPT, UR12, 0x40, URZ ;  /* 0x000000400c067890 */ /* 0x000fe4000ff3e0ff */
[----:B------:R-:W-:Y:S02]  /*01c0*/  UIADD3.X UR5, UPT, UPT, URZ, UR15, URZ, UP2, !UPT ;  /* 0x0000000fff057290 */ /* 0x000fe400097fe4ff */
[----:B------:R-:W-:Y:S01]  /*01d0*/  IMAD.U32 R10, RZ, RZ, UR4 ;  /* 0x00000004ff0a7e24 */ /* 0x000fe2000f8e00ff */
[----:B------:R-:W-:-:S03]  /*01e0*/  UIADD3.X UR7, UPT, UPT, URZ, UR13, URZ, UP1, !UPT ;  /* 0x0000000dff077290 */ /* 0x000fc60008ffe4ff */
[----:B------:R-:W-:-:S09]  /*01f0*/  MOV R11, UR5 ;  /* 0x00000005000b7c02 */ /* 0x000fd20008000f00 */
.L_x_9:
[----:B------:R-:W-:Y:S01]  /*0200*/  MOV R5, UR7 ;  /* 0x0000000700057c02 */ /* 0x000fe20008000f00 */
[----:B------:R-:W-:Y:S01]  /*0210*/  IMAD.U32 R4, RZ, RZ, UR6 ;  /* 0x00000006ff047e24 */ /* 0x000fe2000f8e00ff */
[----:B------:R-:W-:Y:S01]  /*0220*/  MOV R7, R11 ;  /* 0x0000000b00077202 */ /* 0x000fe20000000f00 */
[----:B------:R-:W-:Y:S02]  /*0230*/  IMAD.MOV.U32 R6, RZ, RZ, R10 ;  /* 0x000000ffff067224 */ /* 0x000fe400078e000a */
[----:B------:R-:W-:-:S03]  /*0240*/  IMAD.WIDE R4, R26, 0x8, R4 ;  /* 0x000000081a047825 */ /* 0x000fc600078e0204 */
[----:B------:R-:W2:Y:S04]  /*0250*/  LDG.E.64 R22, desc[UR16][R6.64+-0x40] ;  /* 0xffffc01006167981 */ /* 0x000ea8000c1e1b00 */
[----:B------:R-:W2:Y:S04]  /*0260*/  LDG.E.64 R12, desc[UR16][R4.64+-0x40] ;  /* 0xffffc010040c7981 */ /* 0x000ea8000c1e1b00 */
[----:B------:R-:W3:Y:S04]  /*0270*/  LDG.E.64 R20, desc[UR16][R6.64+-0x38] ;  /* 0xffffc81006147981 */ /* 0x000ee8000c1e1b00 */
[----:B------:R-:W3:Y:S04]  /*0280*/  LDG.E.64 R16, desc[UR16][R4.64+-0x38] ;  /* 0xffffc81004107981 */ /* 0x000ee8000c1e1b00 */
[----:B------:R-:W4:Y:S04]  /*0290*/  LDG.E.64 R14, desc[UR16][R6.64+-0x30] ;  /* 0xffffd010060e7981 */ /* 0x000f28000c1e1b00 */
[----:B------:R-:W4:Y:S04]  /*02a0*/  LDG.E.64 R10, desc[UR16][R4.64+-0x30] ;  /* 0xffffd010040a7981 */ /* 0x000f28000c1e1b00 */
[----:B------:R-:W5:Y:S04]  /*02b0*/  LDG.E.64 R18, desc[UR16][R6.64+-0x28] ;  /* 0xffffd81006127981 */ /* 0x000f68000c1e1b00 */
[----:B------:R-:W5:Y:S01]  /*02c0*/  LDG.E.64 R8, desc[UR16][R4.64+-0x28] ;  /* 0xffffd81004087981 */ /* 0x000f62000c1e1b00 */
[----:B--2---:R-:W-:-:S03]  /*02d0*/  DFMA R22, R12, R22, R24 ;  /* 0x000000160c16722b */ /* 0x004fc60000000018 */
[----:B------:R-:W2:Y:S04]  /*02e0*/  LDG.E.64 R24, desc[UR16][R6.64+-0x20] ;  /* 0xffffe01006187981 */ /* 0x000ea8000c1e1b00 */
[----:B------:R-:W2:Y:S01]  /*02f0*/  LDG.E.64 R12, desc[UR16][R4.64+-0x20] ;  /* 0xffffe010040c7981 */ /* 0x000ea2000c1e1b00 */
[----:B---3--:R-:W-:-:S03]  /*0300*/  DFMA R20, R16, R20, R22 ;  /* 0x000000141014722b */ /* 0x008fc60000000016 */
[----:B------:R-:W3:Y:S04]  /*0310*/  LDG.E.64 R22, desc[UR16][R6.64+-0x18] ;  /* 0xffffe81006167981 */ /* 0x000ee8000c1e1b00 */
[----:B------:R-:W3:Y:S01]  /*0320*/  LDG.E.64 R16, desc[UR16][R4.64+-0x18] ;  /* 0xffffe81004107981 */ /* 0x000ee2000c1e1b00 */
[----:B----4-:R-:W-:-:S03]  /*0330*/  DFMA R14, R10, R14, R20 ;  /* 0x0000000e0a0e722b */ /* 0x010fc60000000014 */
[----:B------:R-:W4:Y:S04]  /*0340*/  LDG.E.64 R10, desc[UR16][R6.64+-0x10] ;  /* 0xfffff010060a7981 */ /* 0x000f28000c1e1b00 */
[----:B------:R-:W4:Y:S01]  /*0350*/  LDG.E.64 R20, desc[UR16][R4.64+-0x10] ;  /* 0xfffff01004147981 */ /* 0x000f22000c1e1b00 */
[----:B-----5:R-:W-:-:S03]  /*0360*/  DFMA R18, R8, R18, R14 ;  /* 0x000000120812722b */ /* 0x020fc6000000000e */
        /* <DEDUP_REMOVED lines=26> */
[----:B------:R-:W-:Y:S01]  /*0510*/  UIADD3 UR11, UPT, UPT, UR11, 0x10, URZ ;  /* 0x000000100b0b7890 */ /* 0x000fe2000fffe0ff */
[----:B------:R-:W-:-:S03]  /*0520*/  IADD3 R26, PT, PT, R26, 0x10, RZ ;  /* 0x000000101a1a7810 */ /* 0x000fc60007ffe0ff */
[----:B------:R-:W-:Y:S01]  /*0530*/  UISETP.NE.AND UP1, UPT, UR11, URZ, UPT ;  /* 0x000000ff0b00728c */ /* 0x000fe2000bf25270 */
[----:B--2---:R-:W-:-:S08]  /*0540*/  DFMA R10, R14, R12, R10 ;  /* 0x0000000c0e0a722b */ /* 0x004fd0000000000a */
[----:B---3--:R-:W-:-:S08]  /*0550*/  DFMA R10, R18, R16, R10 ;  /* 0x00000010120a722b */ /* 0x008fd0000000000a */
[----:B----4-:R-:W-:Y:S01]  /*0560*/  DFMA R24, R24, R22, R10 ;  /* 0x000000161818722b */ /* 0x010fe2000000000a */
[----:B------:R-:W-:-:S05]  /*0570*/  IADD3 R10, P0, PT, R6, 0x80, RZ ;  /* 0x00000080060a7810 */ /* 0x000fca0007f1e0ff */
[----:B------:R-:W-:Y:S02]  /*0580*/  IMAD.X R11, RZ, RZ, R7, P0 ;  /* 0x000000ffff0b7224 */ /* 0x000fe400000e0607 */
[----:B-----5:R-:W-:Y:S01]  /*0590*/  DFMA R24, R20, R8, R24 ;  /* 0x000000081418722b */ /* 0x020fe20000000018 */
[----:B------:R-:W-:Y:S10]  /*05a0*/  BRA.U UP1, `(.L_x_9) ;  /* 0xfffffffd01147547 */ /* 0x000ff4000b83ffff */
.L_x_8:
[----:B------:R-:W-:Y:S05]  /*05b0*/  BRA.U !UP0, `(.L_x_7) ;  /* 0x0000000508347547 */ /* 0x000fea000b800000 */
[----:B------:R-:W-:Y:S02]  /*05c0*/  UISETP.GE.U32.AND UP0, UPT, UR9, 0x8, UPT ;  /* 0x000000080900788c */ /* 0x000fe4000bf06070 */
[----:B------:R-:W-:-:S04]  /*05d0*/  ULOP3.LUT UR5, UR8, 0x7, URZ, 0xc0, !UPT ;  /* 0x0000000708057892 */ /* 0x000fc8000f8ec0ff */
[----:B------:R-:W-:-:S03]  /*05e0*/  UISETP.NE.AND UP1, UPT, UR5, URZ, UPT ;  /* 0x000000ff0500728c */ /* 0x000fc6000bf25270 */
[----:B------:R-:W-:Y:S08]  /*05f0*/  BRA.U !UP0, `(.L_x_10) ;  /* 0x0000000108787547 */ /* 0x000ff0000b800000 */
[----:B------:R-:W0:Y:S01]  /*0600*/  LDC.64 R10, c[0x0][0x380] ;  /* 0x0000e000ff0a7b82 */ /* 0x000e220000000a00 */
[----:B------:R-:W-:-:S07]  /*0610*/  IMAD.IADD R7, R2, 0x1, R3 ;  /* 0x0000000102077824 */ /* 0x000fce00078e0203 */
[----:B------:R-:W1:Y:S01]  /*0620*/  LDC.64 R4, c[0x0][0x388] ;  /* 0x0000e200ff047b82 */ /* 0x000e620000000a00 */
[----:B0-----:R-:W-:-:S05]  /*0630*/  IMAD.WIDE R10, R7, 0x8, R10 ;  /* 0x00000008070a7825 */ /* 0x001fca00078e020a */
[----:B------:R-:W2:Y:S01]  /*0640*/  LDG.E.64 R12, desc[UR16][R10.64] ;  /* 0x000000100a0c7981 */ /* 0x000ea2000c1e1b00 */
[----:B-1----:R-:W-:-:S03]  /*0650*/  IMAD.WIDE.U32 R4, R3, 0x8, R4 ;  /* 0x0000000803047825 */ /* 0x002fc600078e0004 */
[----:B------:R-:W3:Y:S04]  /*0660*/  LDG.E.64 R16, desc[UR16][R10.64+0x8] ;  /* 0x000008100a107981 */ /* 0x000ee8000c1e1b00 */
[----:B------:R-:W2:Y:S04]  /*0670*/  LDG.E.64 R14, desc[UR16][R4.64] ;  /* 0x00000010040e7981 */ /* 0x000ea8000c1e1b00 */
[----:B------:R-:W3:Y:S04]  /*0680*/  LDG.E.64 R18, desc[UR16][R4.64+0x8] ;  /* 0x0000081004127981 */ /* 0x000ee8000c1e1b00 */
[----:B------:R-:W4:Y:S04]  /*0690*/  LDG.E.64 R20, desc[UR16][R10.64+0x10] ;  /* 0x000010100a147981 */ /* 0x000f28000c1e1b00 */
[----:B------:R-:W4:Y:S04]  /*06a0*/  LDG.E.64 R22, desc[UR16][R4.64+0x10] ;  /* 0x0000101004167981 */ /* 0x000f28000c1e1b00 */
[----:B------:R-:W5:Y:S04]  /*06b0*/  LDG.E.64 R6, desc[UR16][R10.64+0x18] ;  /* 0x000018100a067981 */ /* 0x000f68000c1e1b00 */
[----:B------:R-:W5:Y:S04]  /*06c0*/  LDG.E.64 R8, desc[UR16][R4.64+0x18] ;  /* 0x0000181004087981 */ /* 0x000f68000c1e1b00 */
        /* <DEDUP_REMOVED lines=11> */
[----:B-----5:R-:W-:Y:S01]  /*0780*/  DFMA R6, R6, R8, R20 ;  /* 0x000000080606722b */ /* 0x020fe20000000014 */
[----:B------:R-:W-:-:S07]  /*0790*/  IADD3 R3, PT, PT, R3, 0x8, RZ ;  /* 0x0000000803037810 */ /* 0x000fce0007ffe0ff */
[----:B--2---:R-:W-:-:S08]  /*07a0*/  DFMA R6, R12, R14, R6 ;  /* 0x0000000e0c06722b */ /* 0x004fd00000000006 */
[----:B---3--:R-:W-:-:S08]  /*07b0*/  DFMA R6, R16, R18, R6 ;  /* 0x000000121006722b */ /* 0x008fd00000000006 */
[----:B----4-:R-:W-:-:S08]  /*07c0*/  DFMA R24, R22, R24, R6 ;  /* 0x000000181618722b */ /* 0x010fd00000000006 */
[----:B------:R-:W-:-:S11]  /*07d0*/  DFMA R24, R26, R28, R24 ;  /* 0x0000001c1a18722b */ /* 0x000fd60000000018 */
.L_x_10:
        /* <DEDUP_REMOVED lines=17> */
[----:B------:R-:W5:Y:S01]  /*08f0*/  LDG.E.64 R14, desc[UR16][R20.64+0x18] ;  /* 0x00001810140e7981 */ /* 0x000f62000c1e1b00 */
[----:B------:R-:W-:Y:S01]  /*0900*/  IADD3 R3, PT, PT, R3, 0x4, RZ ;  /* 0x0000000403037810 */ /* 0x000fe20007ffe0ff */
[----:B--2---:R-:W-:-:S08]  /*0910*/  DFMA R18, R18, R22, R24 ;  /* 0x000000161212722b */ /* 0x004fd00000000018 */
[----:B---3--:R-:W-:-:S08]  /*0920*/  DFMA R8, R8, R10, R18 ;  /* 0x0000000a0808722b */ /* 0x008fd00000000012 */
[----:B----4-:R-:W-:-:S08]  /*0930*/  DFMA R4, R4, R6, R8 ;  /* 0x000000060404722b */ /* 0x010fd00000000008 */
[----:B-----5:R-:W-:-:S11]  /*0940*/  DFMA R24, R12, R14, R4 ;  /* 0x0000000e0c18722b */ /* 0x020fd60000000004 */
.L_x_11:
[----:B------:R-:W-:Y:S05]  /*0950*/  BRA.U !UP1, `(.L_x_7) ;  /* 0x00000001094c7547 */ /* 0x000fea000b800000 */
[----:B------:R-:W0:Y:S01]  /*0960*/  LDC.64 R4, c[0x0][0x388] ;  /* 0x0000e200ff047b82 */ /* 0x000e220000000a00 */
[----:B------:R-:W-:Y:S01]  /*0970*/  IADD3 R9, PT, PT, R2, R3, RZ ;  /* 0x0000000302097210 */ /* 0x000fe20007ffe0ff */
[----:B------:R-:W-:-:S06]  /*0980*/  UIADD3 UR4, UPT, UPT, -UR4, URZ, URZ ;  /* 0x000000ff04047290 */ /* 0x000fcc000fffe1ff */
[----:B------:R-:W1:Y:S01]  /*0990*/  LDC.64 R6, c[0x0][0x380] ;  /* 0x0000e000ff067b82 */ /* 0x000e620000000a00 */
[----:B0-----:R-:W-:-:S04]  /*09a0*/  IMAD.WIDE.U32 R4, R3, 0x8, R4 ;  /* 0x0000000803047825 */ /* 0x001fc800078e0004 */
[----:B------:R-:W-:Y:S01]  /*09b0*/  IMAD.MOV.U32 R8, RZ, RZ, R4 ;  /* 0x000000ffff087224 */ /* 0x000fe200078e0004 */
[----:B------:R-:W-:-:S07]  /*09c0*/  MOV R11, R5 ;  /* 0x00000005000b7202 */ /* 0x000fce0000000f00 */
.L_x_12:
[----:B-1----:R-:W-:Y:S01]  /*09d0*/  IMAD.WIDE R2, R9, 0x8, R6 ;  /* 0x0000000809027825 */ /* 0x002fe200078e0206 */
[----:B------:R-:W-:-:S03]  /*09e0*/  MOV R4, R8 ;  /* 0x0000000800047202 */ /* 0x000fc60000000f00 */
[----:B------:R-:W-:Y:S02]  /*09f0*/  IMAD.MOV.U32 R5, RZ, RZ, R11 ;  /* 0x000000ffff057224 */ /* 0x000fe400078e000b */
[----:B------:R-:W2:Y:S04]  /*0a00*/  LDG.E.64 R2, desc[UR16][R2.64] ;  /* 0x0000001002027981 */ /* 0x000ea8000c1e1b00 */
[----:B------:R-:W2:Y:S01]  /*0a10*/  LDG.E.64 R4, desc[UR16][R4.64] ;  /* 0x0000001004047981 */ /* 0x000ea2000c1e1b00 */
[----:B------:R-:W-:Y:S01]  /*0a20*/  UIADD3 UR4, UPT, UPT, UR4, 0x1, URZ ;  /* 0x0000000104047890 */ /* 0x000fe2000fffe0ff */
[----:B------:R-:W-:Y:S02]  /*0a30*/  IADD3 R8, P0, PT, R8, 0x8, RZ ;  /* 0x0000000808087810 */ /* 0x000fe40007f1e0ff */
[----:B------:R-:W-:Y:S01]  /*0a40*/  IADD3 R9, PT, PT, R9, 0x1, RZ ;  /* 0x0000000109097810 */ /* 0x000fe20007ffe0ff */
[----:B------:R-:W-:Y:S01]  /*0a50*/  UISETP.NE.AND UP0, UPT, UR4, URZ, UPT ;  /* 0x000000ff0400728c */ /* 0x000fe2000bf05270 */
[----:B------:R-:W-:Y:S01]  /*0a60*/  IADD3.X R11, PT, PT, RZ, R11, RZ, P0, !PT ;  /* 0x0000000bff0b7210 */ /* 0x000fe200007fe4ff */
[----:B--2---:R-:W-:-:S07]  /*0a70*/  DFMA R24, R2, R4, R24 ;  /* 0x000000040218722b */ /* 0x004fce0000000018 */
[----:B------:R-:W-:Y:S05]  /*0a80*/  BRA.U UP0, `(.L_x_12) ;  /* 0xfffffffd00d07547 */ /* 0x000fea000b83ffff */
.L_x_7:
[----:B------:R-:W0:Y:S02]  /*0a90*/  LDC.64 R2, c[0x0][0x390] ;  /* 0x0000e400ff027b82 */ /* 0x000e240000000a00 */
[----:B0-----:R-:W-:-:S05]  /*0aa0*/  IMAD.WIDE R2, R0, 0x8, R2 ;  /* 0x0000000800027825 */ /* 0x001fca00078e0202 */
[----:B------:R-:W-:Y:S01]  /*0ab0*/  STG.E.64 desc[UR16][R2.64], R24 ;  /* 0x0000001802007986 */ /* 0x000fe2000c101b10 */
[----:B------:R-:W-:Y:S05]  /*0ac0*/  EXIT ;  /* 0x000000000000794d */ /* 0x000fea0003800000 */
.L_x_13:
        /* <DEDUP_REMOVED lines=11> */
.L_x_17:


//--------------------- .nv.shared.reserved.0     --------------------------
	.section	.nv.shared.reserved.0,"aw",@nobits
	.weak		__nv_reservedSMEM_offset_0_alias
	.size		__nv_reservedSMEM_offset_0_alias, 0, 64
	.other		__nv_reservedSMEM_offset_0_alias,@"STO_CUDA_RESERVED_SHARED STV_DEFAULT"
__nv_reservedSMEM_offset_0_alias:
	.zero		0
	.zero		64


//--------------------- .nv.constant0._Z15activation_reluPdi --------------------------
	.section	.nv.constant0._Z15activation_reluPdi,"a",@progbits
	.sectionflags	@""
	.align	4
.nv.constant0._Z15activation_reluPdi:
	.zero		908


//--------------------- .nv.constant0._Z15activation_tanhPdi --------------------------
	.section	.nv.constant0._Z15activation_tanhPdi,"a",@progbits
	.sectionflags	@""
	.align	4
.nv.constant0._Z15activation_tanhPdi:
	.zero		908


//--------------------- .nv.constant0._Z13vector_updatePdS_di --------------------------
	.section	.nv.constant0._Z13vector_updatePdS_di,"a",@progbits
	.sectionflags	@""
	.align	4
.nv.constant0._Z13vector_updatePdS_di:
	.zero		924


//--------------------- .nv.constant0._Z28matrix_vector_multiplicationPdS_S_ii --------------------------
	.section	.nv.constant0._Z28matrix_vector_multiplicationPdS_S_ii,"a",@progbits
	.sectionflags	@""
	.align	4
.nv.constant0._Z28matrix_vector_multiplicationPdS_S_ii:
	.zero		928


//--------------------- SYMBOLS --------------------------

	.type		.nv.reservedSmem.offset0,@object
	.size		.nv.reservedSmem.offset0,0x4
